//
// Generated by NVIDIA NVVM Compiler
//
// Compiler Build ID: CL-36424714
// Cuda compilation tools, release 13.0, V13.0.88
// Based on NVVM 20.0.0
//

.version 9.0
.target sm_100
.address_size 64

	// .globl	_Z18sgemm_tiled_kerneliiiPKfS0_Pf
// _ZZ18sgemm_tiled_kerneliiiPKfS0_PfE2As has been demoted
// _ZZ18sgemm_tiled_kerneliiiPKfS0_PfE2Bs has been demoted

.visible .entry _Z18sgemm_tiled_kerneliiiPKfS0_Pf(
	.param .u32 _Z18sgemm_tiled_kerneliiiPKfS0_Pf_param_0,
	.param .u32 _Z18sgemm_tiled_kerneliiiPKfS0_Pf_param_1,
	.param .u32 _Z18sgemm_tiled_kerneliiiPKfS0_Pf_param_2,
	.param .u64 .ptr .align 1 _Z18sgemm_tiled_kerneliiiPKfS0_Pf_param_3,
	.param .u64 .ptr .align 1 _Z18sgemm_tiled_kerneliiiPKfS0_Pf_param_4,
	.param .u64 .ptr .align 1 _Z18sgemm_tiled_kerneliiiPKfS0_Pf_param_5
)
{
	.reg .pred 	%p<12>;
	.reg .b32 	%r<42>;
	.reg .b32 	%f<111>;
	.reg .b64 	%rd<13>;
	// demoted variable
	.shared .align 4 .b8 _ZZ18sgemm_tiled_kerneliiiPKfS0_PfE2As[4096];
	// demoted variable
	.shared .align 4 .b8 _ZZ18sgemm_tiled_kerneliiiPKfS0_PfE2Bs[4096];
	ld.param.u32 	%r23, [_Z18sgemm_tiled_kerneliiiPKfS0_Pf_param_0];
	ld.param.u32 	%r24, [_Z18sgemm_tiled_kerneliiiPKfS0_Pf_param_1];
	ld.param.u32 	%r25, [_Z18sgemm_tiled_kerneliiiPKfS0_Pf_param_2];
	ld.param.u64 	%rd4, [_Z18sgemm_tiled_kerneliiiPKfS0_Pf_param_3];
	ld.param.u64 	%rd5, [_Z18sgemm_tiled_kerneliiiPKfS0_Pf_param_4];
	ld.param.u64 	%rd6, [_Z18sgemm_tiled_kerneliiiPKfS0_Pf_param_5];
	mov.u32 	%r26, %ctaid.y;
	mov.u32 	%r27, %ntid.y;
	mov.u32 	%r39, %tid.y;
	mad.lo.s32 	%r2, %r26, %r27, %r39;
	mov.u32 	%r28, %ctaid.x;
	mov.u32 	%r29, %ntid.x;
	mov.u32 	%r37, %tid.x;
	mad.lo.s32 	%r4, %r28, %r29, %r37;
	setp.lt.s32 	%p1, %r25, 1;
	mov.f32 	%f110, 0f00000000;
	@%p1 bra 	$L__BB0_7;
	add.s32 	%r30, %r25, 31;
	shr.u32 	%r31, %r30, 5;
	shl.b32 	%r32, %r39, 7;
	mov.u32 	%r33, _ZZ18sgemm_tiled_kerneliiiPKfS0_PfE2As;
	add.s32 	%r5, %r33, %r32;
	shl.b32 	%r34, %r37, 2;
	add.s32 	%r6, %r5, %r34;
	mov.u32 	%r35, _ZZ18sgemm_tiled_kerneliiiPKfS0_PfE2Bs;
	add.s32 	%r8, %r35, %r34;
	add.s32 	%r7, %r8, %r32;
	neg.s32 	%r41, %r31;
	mad.lo.s32 	%r40, %r39, %r24, %r4;
	shl.b32 	%r11, %r24, 5;
	mad.lo.s32 	%r38, %r25, %r2, %r37;
	cvta.to.global.u64 	%rd1, %rd4;
	cvta.to.global.u64 	%rd2, %rd5;
	mov.f32 	%f110, 0f00000000;
$L__BB0_2:
	setp.ge.s32 	%p2, %r2, %r23;
	mul.wide.s32 	%rd7, %r38, 4;
	add.s64 	%rd3, %rd1, %rd7;
	setp.ge.s32 	%p3, %r37, %r25;
	mov.f32 	%f108, 0f00000000;
	or.pred  	%p4, %p2, %p3;
	@%p4 bra 	$L__BB0_4;
	ld.global.nc.f32 	%f108, [%rd3];
$L__BB0_4:
	setp.ge.s32 	%p5, %r4, %r24;
	st.shared.f32 	[%r6], %f108;
	setp.ge.s32 	%p6, %r39, %r25;
	mov.f32 	%f109, 0f00000000;
	or.pred  	%p7, %p5, %p6;
	@%p7 bra 	$L__BB0_6;
	mul.wide.s32 	%rd8, %r40, 4;
	add.s64 	%rd9, %rd2, %rd8;
	ld.global.nc.f32 	%f109, [%rd9];
$L__BB0_6:
	st.shared.f32 	[%r7], %f109;
	bar.sync 	0;
	ld.shared.f32 	%f12, [%r5];
	ld.shared.f32 	%f13, [%r8];
	fma.rn.f32 	%f14, %f12, %f13, %f110;
	ld.shared.f32 	%f15, [%r5+4];
	ld.shared.f32 	%f16, [%r8+128];
	fma.rn.f32 	%f17, %f15, %f16, %f14;
	ld.shared.f32 	%f18, [%r5+8];
	ld.shared.f32 	%f19, [%r8+256];
	fma.rn.f32 	%f20, %f18, %f19, %f17;
	ld.shared.f32 	%f21, [%r5+12];
	ld.shared.f32 	%f22, [%r8+384];
	fma.rn.f32 	%f23, %f21, %f22, %f20;
	ld.shared.f32 	%f24, [%r5+16];
	ld.shared.f32 	%f25, [%r8+512];
	fma.rn.f32 	%f26, %f24, %f25, %f23;
	ld.shared.f32 	%f27, [%r5+20];
	ld.shared.f32 	%f28, [%r8+640];
	fma.rn.f32 	%f29, %f27, %f28, %f26;
	ld.shared.f32 	%f30, [%r5+24];
	ld.shared.f32 	%f31, [%r8+768];
	fma.rn.f32 	%f32, %f30, %f31, %f29;
	ld.shared.f32 	%f33, [%r5+28];
	ld.shared.f32 	%f34, [%r8+896];
	fma.rn.f32 	%f35, %f33, %f34, %f32;
	ld.shared.f32 	%f36, [%r5+32];
	ld.shared.f32 	%f37, [%r8+1024];
	fma.rn.f32 	%f38, %f36, %f37, %f35;
	ld.shared.f32 	%f39, [%r5+36];
	ld.shared.f32 	%f40, [%r8+1152];
	fma.rn.f32 	%f41, %f39, %f40, %f38;
	ld.shared.f32 	%f42, [%r5+40];
	ld.shared.f32 	%f43, [%r8+1280];
	fma.rn.f32 	%f44, %f42, %f43, %f41;
	ld.shared.f32 	%f45, [%r5+44];
	ld.shared.f32 	%f46, [%r8+1408];
	fma.rn.f32 	%f47, %f45, %f46, %f44;
	ld.shared.f32 	%f48, [%r5+48];
	ld.shared.f32 	%f49, [%r8+1536];
	fma.rn.f32 	%f50, %f48, %f49, %f47;
	ld.shared.f32 	%f51, [%r5+52];
	ld.shared.f32 	%f52, [%r8+1664];
	fma.rn.f32 	%f53, %f51, %f52, %f50;
	ld.shared.f32 	%f54, [%r5+56];
	ld.shared.f32 	%f55, [%r8+1792];
	fma.rn.f32 	%f56, %f54, %f55, %f53;
	ld.shared.f32 	%f57, [%r5+60];
	ld.shared.f32 	%f58, [%r8+1920];
	fma.rn.f32 	%f59, %f57, %f58, %f56;
	ld.shared.f32 	%f60, [%r5+64];
	ld.shared.f32 	%f61, [%r8+2048];
	fma.rn.f32 	%f62, %f60, %f61, %f59;
	ld.shared.f32 	%f63, [%r5+68];
	ld.shared.f32 	%f64, [%r8+2176];
	fma.rn.f32 	%f65, %f63, %f64, %f62;
	ld.shared.f32 	%f66, [%r5+72];
	ld.shared.f32 	%f67, [%r8+2304];
	fma.rn.f32 	%f68, %f66, %f67, %f65;
	ld.shared.f32 	%f69, [%r5+76];
	ld.shared.f32 	%f70, [%r8+2432];
	fma.rn.f32 	%f71, %f69, %f70, %f68;
	ld.shared.f32 	%f72, [%r5+80];
	ld.shared.f32 	%f73, [%r8+2560];
	fma.rn.f32 	%f74, %f72, %f73, %f71;
	ld.shared.f32 	%f75, [%r5+84];
	ld.shared.f32 	%f76, [%r8+2688];
	fma.rn.f32 	%f77, %f75, %f76, %f74;
	ld.shared.f32 	%f78, [%r5+88];
	ld.shared.f32 	%f79, [%r8+2816];
	fma.rn.f32 	%f80, %f78, %f79, %f77;
	ld.shared.f32 	%f81, [%r5+92];
	ld.shared.f32 	%f82, [%r8+2944];
	fma.rn.f32 	%f83, %f81, %f82, %f80;
	ld.shared.f32 	%f84, [%r5+96];
	ld.shared.f32 	%f85, [%r8+3072];
	fma.rn.f32 	%f86, %f84, %f85, %f83;
	ld.shared.f32 	%f87, [%r5+100];
	ld.shared.f32 	%f88, [%r8+3200];
	fma.rn.f32 	%f89, %f87, %f88, %f86;
	ld.shared.f32 	%f90, [%r5+104];
	ld.shared.f32 	%f91, [%r8+3328];
	fma.rn.f32 	%f92, %f90, %f91, %f89;
	ld.shared.f32 	%f93, [%r5+108];
	ld.shared.f32 	%f94, [%r8+3456];
	fma.rn.f32 	%f95, %f93, %f94, %f92;
	ld.shared.f32 	%f96, [%r5+112];
	ld.shared.f32 	%f97, [%r8+3584];
	fma.rn.f32 	%f98, %f96, %f97, %f95;
	ld.shared.f32 	%f99, [%r5+116];
	ld.shared.f32 	%f100, [%r8+3712];
	fma.rn.f32 	%f101, %f99, %f100, %f98;
	ld.shared.f32 	%f102, [%r5+120];
	ld.shared.f32 	%f103, [%r8+3840];
	fma.rn.f32 	%f104, %f102, %f103, %f101;
	ld.shared.f32 	%f105, [%r5+124];
	ld.shared.f32 	%f106, [%r8+3968];
	fma.rn.f32 	%f110, %f105, %f106, %f104;
	bar.sync 	0;
	add.s32 	%r41, %r41, 1;
	setp.ne.s32 	%p8, %r41, 0;
	add.s32 	%r40, %r40, %r11;
	add.s32 	%r39, %r39, 32;
	add.s32 	%r38, %r38, 32;
	add.s32 	%r37, %r37, 32;
	@%p8 bra 	$L__BB0_2;
$L__BB0_7:
	setp.ge.s32 	%p9, %r2, %r23;
	setp.ge.s32 	%p10, %r4, %r24;
	or.pred  	%p11, %p9, %p10;
	@%p11 bra 	$L__BB0_9;
	mad.lo.s32 	%r36, %r24, %r2, %r4;
	cvta.to.global.u64 	%rd10, %rd6;
	mul.wide.s32 	%rd11, %r36, 4;
	add.s64 	%rd12, %rd10, %rd11;
	st.global.f32 	[%rd12], %f110;
$L__BB0_9:
	ret;

}


// ===== COMPILED SASS (sm_100) =====

	.target	sm_100

	.elftype	@"ET_EXEC"


//--------------------- .note.nv.tkinfo           --------------------------
	.section	.note.nv.tkinfo,"",@"SHT_NOTE"
	.sectionflags	@"SHF_NOTE_NV_TKINFO"
	.tkinfo
        /*0018*/ 	.word	0x00000002
        /*0030*/ 	.string	""
        /*0030*/ 	.string	"ptxas"
        /*0030*/ 	.string	"Cuda compilation tools, release 13.0, V13.0.88"
        /*0030*/ 	.string	"Build cuda_13.0.r13.0/compiler.36424714_0"
        /*0030*/ 	.string	"-arch sm_100 -m 64 "



//--------------------- .note.nv.cuinfo           --------------------------
	.section	.note.nv.cuinfo,"",@"SHT_NOTE"
	.sectionflags	@"SHF_NOTE_NV_CUINFO"
        /*0018*/ 	.short	0x0002
        /*001a*/ 	.short	0x0064
        /*001c*/ 	.short	0x0082
	.zero		2


//--------------------- .nv.info                  --------------------------
	.section	.nv.info,"",@"SHT_CUDA_INFO"
	.align	4


	//----- nvinfo : EIATTR_REGCOUNT
	.align		4
        /*0000*/ 	.byte	0x04, 0x2f
        /*0002*/ 	.short	(.L_1 - .L_0)
	.align		4
.L_0:
        /*0004*/ 	.word	index@(_Z18sgemm_tiled_kerneliiiPKfS0_Pf)
        /*0008*/ 	.word	0x00000020


	//----- nvinfo : EIATTR_FRAME_SIZE
	.align		4
.L_1:
        /*000c*/ 	.byte	0x04, 0x11
        /*000e*/ 	.short	(.L_3 - .L_2)
	.align		4
.L_2:
        /*0010*/ 	.word	index@(_Z18sgemm_tiled_kerneliiiPKfS0_Pf)
        /*0014*/ 	.word	0x00000000


	//----- nvinfo : EIATTR_MIN_STACK_SIZE
	.align		4
.L_3:
        /*0018*/ 	.byte	0x04, 0x12
        /*001a*/ 	.short	(.L_5 - .L_4)
	.align		4
.L_4:
        /*001c*/ 	.word	index@(_Z18sgemm_tiled_kerneliiiPKfS0_Pf)
        /*0020*/ 	.word	0x00000000
.L_5:


//--------------------- .nv.compat                --------------------------
	.section	.nv.compat,"",@"SHT_CUDA_COMPAT_INFO"
	.align	4
        /*0000*/ 	.byte	0x02, 0x09, 0x00, 0x00, 0x02, 0x02, 0x01, 0x00, 0x02, 0x05, 0x05, 0x00, 0x03, 0x07, 0x01, 0x01
        /*0010*/ 	.byte	0x02, 0x03, 0x00, 0x00, 0x02, 0x06, 0x01, 0x00, 0x04, 0x0b, 0x08, 0x00, 0x09, 0x00, 0x00, 0x00
        /*0020*/ 	.byte	0x00, 0x00, 0x00, 0x00


//--------------------- .nv.info._Z18sgemm_tiled_kerneliiiPKfS0_Pf --------------------------
	.section	.nv.info._Z18sgemm_tiled_kerneliiiPKfS0_Pf,"",@"SHT_CUDA_INFO"
	.sectionflags	@""
	.align	4


	//----- nvinfo : EIATTR_CUDA_API_VERSION
	.align		4
        /*0000*/ 	.byte	0x04, 0x37
        /*0002*/ 	.short	(.L_7 - .L_6)
.L_6:
        /*0004*/ 	.word	0x00000082


	//----- nvinfo : EIATTR_KPARAM_INFO
	.align		4
.L_7:
        /*0008*/ 	.byte	0x04, 0x17
        /*000a*/ 	.short	(.L_9 - .L_8)
.L_8:
        /*000c*/ 	.word	0x00000000
        /*0010*/ 	.short	0x0005
        /*0012*/ 	.short	0x0020
        /*0014*/ 	.byte	0x00, 0xf5, 0x21, 0x00


	//----- nvinfo : EIATTR_KPARAM_INFO
	.align		4
.L_9:
        /*0018*/ 	.byte	0x04, 0x17
        /*001a*/ 	.short	(.L_11 - .L_10)
.L_10:
        /*001c*/ 	.word	0x00000000
        /*0020*/ 	.short	0x0004
        /*0022*/ 	.short	0x0018
        /*0024*/ 	.byte	0x00, 0xf5, 0x21, 0x00


	//----- nvinfo : EIATTR_KPARAM_INFO
	.align		4
.L_11:
        /*0028*/ 	.byte	0x04, 0x17
        /*002a*/ 	.short	(.L_13 - .L_12)
.L_12:
        /*002c*/ 	.word	0x00000000
        /*0030*/ 	.short	0x0003
        /*0032*/ 	.short	0x0010
        /*0034*/ 	.byte	0x00, 0xf5, 0x21, 0x00


	//----- nvinfo : EIATTR_KPARAM_INFO
	.align		4
.L_13:
        /*0038*/ 	.byte	0x04, 0x17
        /*003a*/ 	.short	(.L_15 - .L_14)
.L_14:
        /*003c*/ 	.word	0x00000000
        /*0040*/ 	.short	0x0002
        /*0042*/ 	.short	0x0008
        /*0044*/ 	.byte	0x00, 0xf0, 0x11, 0x00


	//----- nvinfo : EIATTR_KPARAM_INFO
	.align		4
.L_15:
        /*0048*/ 	.byte	0x04, 0x17
        /*004a*/ 	.short	(.L_17 - .L_16)
.L_16:
        /*004c*/ 	.word	0x00000000
        /*0050*/ 	.short	0x0001
        /*0052*/ 	.short	0x0004
        /*0054*/ 	.byte	0x00, 0xf0, 0x11, 0x00


	//----- nvinfo : EIATTR_KPARAM_INFO
	.align		4
.L_17:
        /*0058*/ 	.byte	0x04, 0x17
        /*005a*/ 	.short	(.L_19 - .L_18)
.L_18:
        /*005c*/ 	.word	0x00000000
        /*0060*/ 	.short	0x0000
        /*0062*/ 	.short	0x0000
        /*0064*/ 	.byte	0x00, 0xf0, 0x11, 0x00


	//----- nvinfo : EIATTR_SPARSE_MMA_MASK
	.align		4
.L_19:
        /*0068*/ 	.byte	0x03, 0x50
        /*006a*/ 	.short	0x0000


	//----- nvinfo : EIATTR_MAXREG_COUNT
	.align		4
        /*006c*/ 	.byte	0x03, 0x1b
        /*006e*/ 	.short	0x00ff


	//----- nvinfo : EIATTR_NUM_BARRIERS
	.align		4
        /*0070*/ 	.byte	0x02, 0x4c
        /*0072*/ 	.byte	0x01
	.zero		1


	//----- nvinfo : EIATTR_MERCURY_ISA_VERSION
	.align		4
        /*0074*/ 	.byte	0x03, 0x5f
        /*0076*/ 	.short	0x0101


	//----- nvinfo : EIATTR_VRC_CTA_INIT_COUNT
	.align		4
        /*0078*/ 	.byte	0x02, 0x4a
	.zero		1
	.zero		1


	//----- nvinfo : EIATTR_EXIT_INSTR_OFFSETS
	.align		4
        /*007c*/ 	.byte	0x04, 0x1c
        /*007e*/ 	.short	(.L_21 - .L_20)


	//   ....[0]....
.L_20:
        /*0080*/ 	.word	0x00000830


	//   ....[1]....
        /*0084*/ 	.word	0x00000880


	//----- nvinfo : EIATTR_CBANK_PARAM_SIZE
	.align		4
.L_21:
        /*0088*/ 	.byte	0x03, 0x19
        /*008a*/ 	.short	0x0028


	//----- nvinfo : EIATTR_PARAM_CBANK
	.align		4
        /*008c*/ 	.byte	0x04, 0x0a
        /*008e*/ 	.short	(.L_23 - .L_22)
	.align		4
.L_22:
        /*0090*/ 	.word	index@(.nv.constant0._Z18sgemm_tiled_kerneliiiPKfS0_Pf)
        /*0094*/ 	.short	0x0380
        /*0096*/ 	.short	0x0028


	//----- nvinfo : EIATTR_SW_WAR
	.align		4
.L_23:
        /*0098*/ 	.byte	0x04, 0x36
        /*009a*/ 	.short	(.L_25 - .L_24)
.L_24:
        /*009c*/ 	.word	0x00000008
.L_25:


//--------------------- .nv.callgraph             --------------------------
	.section	.nv.callgraph,"",@"SHT_CUDA_CALLGRAPH"
	.align	4
	.sectionentsize	8
	.align		4
        /*0000*/ 	.word	0x00000000
	.align		4
        /*0004*/ 	.word	0xffffffff
	.align		4
        /*0008*/ 	.word	0x00000000
	.align		4
        /*000c*/ 	.word	0xfffffffe
	.align		4
        /*0010*/ 	.word	0x00000000
	.align		4
        /*0014*/ 	.word	0xfffffffd
	.align		4
        /*0018*/ 	.word	0x00000000
	.align		4
        /*001c*/ 	.word	0xfffffffc


//--------------------- .text._Z18sgemm_tiled_kerneliiiPKfS0_Pf --------------------------
	.section	.text._Z18sgemm_tiled_kerneliiiPKfS0_Pf,"ax",@progbits
	.align	128
        .global         _Z18sgemm_tiled_kerneliiiPKfS0_Pf
        .type           _Z18sgemm_tiled_kerneliiiPKfS0_Pf,@function
        .size           _Z18sgemm_tiled_kerneliiiPKfS0_Pf,(.L_x_3 - _Z18sgemm_tiled_kerneliiiPKfS0_Pf)
        .other          _Z18sgemm_tiled_kerneliiiPKfS0_Pf,@"STO_CUDA_ENTRY STV_DEFAULT"
_Z18sgemm_tiled_kerneliiiPKfS0_Pf:
.text._Z18sgemm_tiled_kerneliiiPKfS0_Pf:
[----:B------:R-:W-:Y:S01]  /*0000*/  LDC R1, c[0x0][0x37c] ;  /* 0x0000df00ff017b82 */ /* 0x000fe20000000800 */
[----:B------:R-:W0:Y:S01]  /*0010*/  S2R R17, SR_TID.Y ;  /* 0x0000000000117919 */ /* 0x000e220000002200 */
[----:B------:R-:W1:Y:S06]  /*0020*/  LDCU UR10, c[0x0][0x388] ;  /* 0x00007100ff0a77ac */ /* 0x000e6c0008000800 */
[----:B------:R-:W0:Y:S01]  /*0030*/  LDC R19, c[0x0][0x364] ;  /* 0x0000d900ff137b82 */ /* 0x000e220000000800 */
[----:B------:R-:W-:Y:S01]  /*0040*/  HFMA2 R23, -RZ, RZ, 0, 0 ;  /* 0x00000000ff177431 */ /* 0x000fe200000001ff */
[----:B------:R-:W2:Y:S01]  /*0050*/  S2R R16, SR_TID.X ;  /* 0x0000000000107919 */ /* 0x000ea20000002100 */
[----:B------:R-:W3:Y:S05]  /*0060*/  LDCU.64 UR8, c[0x0][0x358] ;  /* 0x00006b00ff0877ac */ /* 0x000eea0008000a00 */
[----:B------:R-:W0:Y:S08]  /*0070*/  S2UR UR4, SR_CTAID.Y ;  /* 0x00000000000479c3 */ /* 0x000e300000002600 */
[----:B------:R-:W2:Y:S01]  /*0080*/  S2UR UR5, SR_CTAID.X ;  /* 0x00000000000579c3 */ /* 0x000ea20000002500 */
[----:B-1----:R-:W-:-:S07]  /*0090*/  UISETP.GE.AND UP0, UPT, UR10, 0x1, UPT ;  /* 0x000000010a00788c */ /* 0x002fce000bf06270 */
[----:B------:R-:W2:Y:S01]  /*00a0*/  LDC R18, c[0x0][0x360] ;  /* 0x0000d800ff127b82 */ /* 0x000ea20000000800 */
[----:B0-----:R-:W-:Y:S02]  /*00b0*/  IMAD R19, R19, UR4, R17 ;  /* 0x0000000413137c24 */ /* 0x001fe4000f8e0211 */
[----:B--2---:R-:W-:Y:S01]  /*00c0*/  IMAD R18, R18, UR5, R16 ;  /* 0x0000000512127c24 */ /* 0x004fe2000f8e0210 */
[----:B---3--:R-:W-:Y:S06]  /*00d0*/  BRA.U !UP0, `(.L_x_0) ;  /* 0x0000000508c87547 */ /* 0x008fec000b800000 */
[----:B------:R-:W0:Y:S01]  /*00e0*/  S2UR UR7, SR_CgaCtaId ;  /* 0x00000000000779c3 */ /* 0x000e220000008800 */
[----:B------:R-:W1:Y:S01]  /*00f0*/  LDCU UR11, c[0x0][0x384] ;  /* 0x00007080ff0b77ac */ /* 0x000e620008000800 */
[----:B------:R-:W-:Y:S01]  /*0100*/  MOV R23, RZ ;  /* 0x000000ff00177202 */ /* 0x000fe20000000f00 */
[----:B------:R-:W-:Y:S01]  /*0110*/  IMAD R6, R19, UR10, R16 ;  /* 0x0000000a13067c24 */ /* 0x000fe2000f8e0210 */
[----:B------:R-:W-:Y:S01]  /*0120*/  UMOV UR5, 0x400 ;  /* 0x0000040000057882 */ /* 0x000fe20000000000 */
[----:B------:R-:W-:-:S03]  /*0130*/  UIADD3 UR4, UPT, UPT, UR10, 0x1f, URZ ;  /* 0x0000001f0a047890 */ /* 0x000fc6000fffe0ff */
[----:B------:R-:W2:Y:S01]  /*0140*/  LDC R0, c[0x0][0x384] ;  /* 0x0000e100ff007b82 */ /* 0x000ea20000000800 */
[----:B------:R-:W-:Y:S02]  /*0150*/  UIADD3 UR6, UPT, UPT, UR5, 0x1000, URZ ;  /* 0x0000100005067890 */ /* 0x000fe4000fffe0ff */
[----:B------:R-:W-:Y:S01]  /*0160*/  USHF.R.U32.HI UR4, URZ, 0x5, UR4 ;  /* 0x00000005ff047899 */ /* 0x000fe20008011604 */
[----:B------:R-:W3:Y:S04]  /*0170*/  LDCU UR13, c[0x0][0x388] ;  /* 0x00007100ff0d77ac */ /* 0x000ee80008000800 */
[----:B------:R-:W4:Y:S01]  /*0180*/  LDC.64 R20, c[0x0][0x390] ;  /* 0x0000e400ff147b82 */ /* 0x000f220000000a00 */
[----:B------:R-:W2:Y:S01]  /*0190*/  LDCU UR12, c[0x0][0x380] ;  /* 0x00007000ff0c77ac */ /* 0x000ea20008000800 */
[----:B-1----:R-:W-:Y:S01]  /*01a0*/  IMAD R7, R17, UR11, R18 ;  /* 0x0000000b11077c24 */ /* 0x002fe2000f8e0212 */
[----:B------:R-:W-:-:S02]  /*01b0*/  UIADD3 UR4, UPT, UPT, -UR4, URZ, URZ ;  /* 0x000000ff04047290 */ /* 0x000fc4000fffe1ff */
[----:B0-----:R-:W-:Y:S02]  /*01c0*/  ULEA UR5, UR7, UR5, 0x18 ;  /* 0x0000000507057291 */ /* 0x001fe4000f8ec0ff */
[----:B------:R-:W-:-:S04]  /*01d0*/  ULEA UR6, UR7, UR6, 0x18 ;  /* 0x0000000607067291 */ /* 0x000fc8000f8ec0ff */
[C---:B------:R-:W-:Y:S02]  /*01e0*/  LEA R5, R17.reuse, UR5, 0x7 ;  /* 0x0000000511057c11 */ /* 0x040fe4000f8e38ff */
[C---:B------:R-:W-:Y:S02]  /*01f0*/  LEA R2, R16.reuse, UR6, 0x2 ;  /* 0x0000000610027c11 */ /* 0x040fe4000f8e10ff */
[----:B------:R-:W-:Y:S02]  /*0200*/  LEA R4, R16, R5, 0x2 ;  /* 0x0000000510047211 */ /* 0x000fe400078e10ff */
[----:B---3--:R-:W-:-:S07]  /*0210*/  LEA R3, R17, R2, 0x7 ;  /* 0x0000000211037211 */ /* 0x008fce00078e38ff */
.L_x_1:
[----:B------:R-:W-:Y:S01]  /*0220*/  ISETP.GE.AND P0, PT, R17, UR13, PT ;  /* 0x0000000d11007c0c */ /* 0x000fe2000bf06270 */
[----:B------:R-:W-:Y:S01]  /*0230*/  HFMA2 R22, -RZ, RZ, 0, 0 ;  /* 0x00000000ff167431 */ /* 0x000fe200000001ff */
[----:B------:R-:W-:Y:S01]  /*0240*/  ISETP.GE.AND P1, PT, R16, UR13, PT ;  /* 0x0000000d10007c0c */ /* 0x000fe2000bf26270 */
[----:B----4-:R-:W-:Y:S01]  /*0250*/  IMAD.WIDE R8, R6, 0x4, R20 ;  /* 0x0000000406087825 */ /* 0x010fe200078e0214 */
[----:B--2---:R-:W-:Y:S02]  /*0260*/  ISETP.GE.OR P0, PT, R18, R0, P0 ;  /* 0x000000001200720c */ /* 0x004fe40000706670 */
[----:B------:R-:W-:Y:S02]  /*0270*/  ISETP.GE.OR P1, PT, R19, UR12, P1 ;  /* 0x0000000c13007c0c */ /* 0x000fe40008f26670 */
[----:B------:R-:W-:-:S09]  /*0280*/  MOV R27, RZ ;  /* 0x000000ff001b7202 */ /* 0x000fd20000000f00 */
[----:B------:R-:W0:Y:S02]  /*0290*/  @!P0 LDC.64 R10, c[0x0][0x398] ;  /* 0x0000e600ff0a8b82 */ /* 0x000e240000000a00 */
[----:B------:R-:W2:Y:S01]  /*02a0*/  @!P1 LDG.E.CONSTANT R27, desc[UR8][R8.64] ;  /* 0x00000008081b9981 */ /* 0x000ea2000c1e9900 */
[----:B0-----:R-:W-:-:S05]  /*02b0*/  @!P0 IMAD.WIDE R10, R7, 0x4, R10 ;  /* 0x00000004070a8825 */ /* 0x001fca00078e020a */
[----:B------:R-:W3:Y:S04]  /*02c0*/  @!P0 LDG.E.CONSTANT R22, desc[UR8][R10.64] ;  /* 0x000000080a168981 */ /* 0x000ee8000c1e9900 */
[----:B--2---:R-:W-:Y:S04]  /*02d0*/  STS [R4], R27 ;  /* 0x0000001b04007388 */ /* 0x004fe80000000800 */
[----:B---3--:R-:W-:Y:S01]  /*02e0*/  STS [R3], R22 ;  /* 0x0000001603007388 */ /* 0x008fe20000000800 */
[----:B------:R-:W-:Y:S06]  /*02f0*/  BAR.SYNC.DEFER_BLOCKING 0x0 ;  /* 0x0000000000007b1d */ /* 0x000fec0000010000 */
[----:B------:R-:W-:Y:S04]  /*0300*/  LDS R26, [R2] ;  /* 0x00000000021a7984 */ /* 0x000fe80000000800 */
[----:B------:R-:W0:Y:S04]  /*0310*/  LDS.128 R12, [R5] ;  /* 0x00000000050c7984 */ /* 0x000e280000000c00 */
[----:B------:R-:W1:Y:S04]  /*0320*/  LDS R29, [R2+0x80] ;  /* 0x00008000021d7984 */ /* 0x000e680000000800 */
[----:B------:R-:W2:Y:S04]  /*0330*/  LDS R25, [R2+0x100] ;  /* 0x0001000002197984 */ /* 0x000ea80000000800 */
[----:B------:R-:W3:Y:S04]  /*0340*/  LDS R24, [R2+0x180] ;  /* 0x0001800002187984 */ /* 0x000ee80000000800 */
[----:B------:R-:W-:Y:S04]  /*0350*/  LDS.128 R8, [R5+0x10] ;  /* 0x0000100005087984 */ /* 0x000fe80000000c00 */
[----:B------:R-:W-:Y:S01]  /*0360*/  LDS R22, [R2+0x280] ;  /* 0x0002800002167984 */ /* 0x000fe20000000800 */
[----:B0-----:R-:W-:-:S03]  /*0370*/  FFMA R12, R12, R26, R23 ;  /* 0x0000001a0c0c7223 */ /* 0x001fc60000000017 */
[----:B------:R-:W0:Y:S01]  /*0380*/  LDS R23, [R2+0x200] ;  /* 0x0002000002177984 */ /* 0x000e220000000800 */
[----:B-1----:R-:W-:-:S03]  /*0390*/  FFMA R12, R29, R13, R12 ;  /* 0x0000000d1d0c7223 */ /* 0x002fc6000000000c */
[----:B------:R-:W-:Y:S01]  /*03a0*/  LDS R26, [R2+0xb80] ;  /* 0x000b8000021a7984 */ /* 0x000fe20000000800 */
[----:B--2---:R-:W-:-:S03]  /*03b0*/  FFMA R13, R25, R14, R12 ;  /* 0x0000000e190d7223 */ /* 0x004fc6000000000c */
[----:B------:R-:W1:Y:S01]  /*03c0*/  LDS R25, [R2+0x300] ;  /* 0x0003000002197984 */ /* 0x000e620000000800 */
[----:B---3--:R-:W-:-:S03]  /*03d0*/  FFMA R13, R24, R15, R13 ;  /* 0x0000000f180d7223 */ /* 0x008fc6000000000d */
[----:B------:R-:W2:Y:S01]  /*03e0*/  LDS R24, [R2+0x380] ;  /* 0x0003800002187984 */ /* 0x000ea20000000800 */
[----:B0-----:R-:W-:-:S03]  /*03f0*/  FFMA R27, R8, R23, R13 ;  /* 0x00000017081b7223 */ /* 0x001fc6000000000d */
[----:B------:R-:W-:Y:S04]  /*0400*/  LDS R23, [R2+0x400] ;  /* 0x0004000002177984 */ /* 0x000fe80000000800 */
[----:B------:R-:W0:Y:S01]  /*0410*/  LDS.128 R12, [R5+0x20] ;  /* 0x00002000050c7984 */ /* 0x000e220000000c00 */
[----:B------:R-:W-:-:S03]  /*0420*/  FFMA R8, R22, R9, R27 ;  /* 0x0000000916087223 */ /* 0x000fc6000000001b */
[----:B------:R-:W3:Y:S01]  /*0430*/  LDS R22, [R2+0x480] ;  /* 0x0004800002167984 */ /* 0x000ee20000000800 */
[----:B-1----:R-:W-:-:S03]  /*0440*/  FFMA R9, R25, R10, R8 ;  /* 0x0000000a19097223 */ /* 0x002fc60000000008 */
[----:B------:R-:W1:Y:S01]  /*0450*/  LDS R25, [R2+0x500] ;  /* 0x0005000002197984 */ /* 0x000e620000000800 */
[----:B--2---:R-:W-:-:S03]  /*0460*/  FFMA R9, R24, R11, R9 ;  /* 0x0000000b18097223 */ /* 0x004fc60000000009 */
[----:B------:R-:W2:Y:S01]  /*0470*/  LDS R24, [R2+0x580] ;  /* 0x0005800002187984 */ /* 0x000ea20000000800 */
[----:B0-----:R-:W-:-:S03]  /*0480*/  FFMA R27, R12, R23, R9 ;  /* 0x000000170c1b7223 */ /* 0x001fc60000000009 */
[----:B------:R-:W-:Y:S04]  /*0490*/  LDS R23, [R2+0x600] ;  /* 0x0006000002177984 */ /* 0x000fe80000000800 */
[----:B------:R-:W0:Y:S01]  /*04a0*/  LDS.128 R8, [R5+0x30] ;  /* 0x0000300005087984 */ /* 0x000e220000000c00 */
[----:B---3--:R-:W-:-:S03]  /*04b0*/  FFMA R12, R22, R13, R27 ;  /* 0x0000000d160c7223 */ /* 0x008fc6000000001b */
        /* <DEDUP_REMOVED lines=22> */
[----:B------:R-:W-:Y:S04]  /*0620*/  LDS R27, [R2+0xc00] ;  /* 0x000c0000021b7984 */ /* 0x000fe80000000800 */
[----:B------:R-:W-:Y:S01]  /*0630*/  LDS R24, [R2+0xc80] ;  /* 0x000c800002187984 */ /* 0x000fe20000000800 */
[----:B0-----:R-:W-:-:S03]  /*0640*/  FFMA R23, R8, R23, R13 ;  /* 0x0000001708177223 */ /* 0x001fc6000000000d */
[----:B------:R-:W0:Y:S01]  /*0650*/  LDS.128 R12, [R5+0x60] ;  /* 0x00006000050c7984 */ /* 0x000e220000000c00 */
[----:B---3--:R-:W-:-:S03]  /*0660*/  FFMA R22, R22, R9, R23 ;  /* 0x0000000916167223 */ /* 0x008fc60000000017 */
[----:B------:R-:W2:Y:S01]  /*0670*/  LDS R23, [R2+0xd00] ;  /* 0x000d000002177984 */ /* 0x000ea20000000800 */
[----:B-1----:R-:W-:-:S03]  /*0680*/  FFMA R25, R25, R10, R22 ;  /* 0x0000000a19197223 */ /* 0x002fc60000000016 */
[----:B------:R-:W1:Y:S01]  /*0690*/  LDS R22, [R2+0xd80] ;  /* 0x000d800002167984 */ /* 0x000e620000000800 */
[----:B------:R-:W-:-:S03]  /*06a0*/  FFMA R11, R26, R11, R25 ;  /* 0x0000000b1a0b7223 */ /* 0x000fc60000000019 */
[----:B------:R-:W-:Y:S01]  /*06b0*/  LDS R25, [R2+0xe00] ;  /* 0x000e000002197984 */ /* 0x000fe20000000800 */
[----:B0-----:R-:W-:-:S03]  /*06c0*/  FFMA R27, R12, R27, R11 ;  /* 0x0000001b0c1b7223 */ /* 0x001fc6000000000b */
[----:B------:R-:W0:Y:S01]  /*06d0*/  LDS.128 R8, [R5+0x70] ;  /* 0x0000700005087984 */ /* 0x000e220000000c00 */
[----:B------:R-:W-:-:S03]  /*06e0*/  FFMA R24, R24, R13, R27 ;  /* 0x0000000d18187223 */ /* 0x000fc6000000001b */
[----:B------:R-:W3:Y:S04]  /*06f0*/  LDS R27, [R2+0xe80] ;  /* 0x000e8000021b7984 */ /* 0x000ee80000000800 */
[----:B------:R-:W4:Y:S04]  /*0700*/  LDS R13, [R2+0xf00] ;  /* 0x000f0000020d7984 */ /* 0x000f280000000800 */
[----:B------:R-:W5:Y:S01]  /*0710*/  LDS R12, [R2+0xf80] ;  /* 0x000f8000020c7984 */ /* 0x000f620000000800 */
[----:B--2---:R-:W-:Y:S01]  /*0720*/  FFMA R23, R23, R14, R24 ;  /* 0x0000000e17177223 */ /* 0x004fe20000000018 */
[----:B------:R-:W-:-:S03]  /*0730*/  UIADD3 UR4, UPT, UPT, UR4, 0x1, URZ ;  /* 0x0000000104047890 */ /* 0x000fc6000fffe0ff */
[----:B-1----:R-:W-:Y:S01]  /*0740*/  FFMA R15, R22, R15, R23 ;  /* 0x0000000f160f7223 */ /* 0x002fe20000000017 */
[----:B------:R-:W-:Y:S01]  /*0750*/  UISETP.NE.AND UP0, UPT, UR4, URZ, UPT ;  /* 0x000000ff0400728c */ /* 0x000fe2000bf05270 */
[----:B------:R-:W-:Y:S02]  /*0760*/  IADD3 R17, PT, PT, R17, 0x20, RZ ;  /* 0x0000002011117810 */ /* 0x000fe40007ffe0ff */
[----:B------:R-:W-:Y:S02]  /*0770*/  IADD3 R6, PT, PT, R6, 0x20, RZ ;  /* 0x0000002006067810 */ /* 0x000fe40007ffe0ff */
[----:B------:R-:W-:Y:S02]  /*0780*/  IADD3 R16, PT, PT, R16, 0x20, RZ ;  /* 0x0000002010107810 */ /* 0x000fe40007ffe0ff */
[----:B------:R-:W-:Y:S01]  /*0790*/  LEA R7, R0, R7, 0x5 ;  /* 0x0000000700077211 */ /* 0x000fe200078e28ff */
[----:B0-----:R-:W-:-:S04]  /*07a0*/  FFMA R8, R8, R25, R15 ;  /* 0x0000001908087223 */ /* 0x001fc8000000000f */
[----:B---3--:R-:W-:-:S04]  /*07b0*/  FFMA R8, R27, R9, R8 ;  /* 0x000000091b087223 */ /* 0x008fc80000000008 */
[----:B----4-:R-:W-:-:S04]  /*07c0*/  FFMA R13, R13, R10, R8 ;  /* 0x0000000a0d0d7223 */ /* 0x010fc80000000008 */
[----:B-----5:R-:W-:Y:S01]  /*07d0*/  FFMA R23, R12, R11, R13 ;  /* 0x0000000b0c177223 */ /* 0x020fe2000000000d */
[----:B------:R-:W-:Y:S06]  /*07e0*/  BAR.SYNC.DEFER_BLOCKING 0x0 ;  /* 0x0000000000007b1d */ /* 0x000fec0000010000 */
[----:B------:R-:W-:Y:S05]  /*07f0*/  BRA.U UP0, `(.L_x_1) ;  /* 0xfffffff900887547 */ /* 0x000fea000b83ffff */
.L_x_0:
[----:B------:R-:W0:Y:S02]  /*0800*/  LDCU.64 UR4, c[0x0][0x380] ;  /* 0x00007000ff0477ac */ /* 0x000e240008000a00 */
[----:B0-----:R-:W-:-:S04]  /*0810*/  ISETP.GE.AND P0, PT, R18, UR5, PT ;  /* 0x0000000512007c0c */ /* 0x001fc8000bf06270 */
[----:B------:R-:W-:-:S13]  /*0820*/  ISETP.GE.OR P0, PT, R19, UR4, P0 ;  /* 0x0000000413007c0c */ /* 0x000fda0008706670 */
[----:B------:R-:W-:Y:S05]  /*0830*/  @P0 EXIT ;  /* 0x000000000000094d */ /* 0x000fea0003800000 */
[----:B------:R-:W0:Y:S01]  /*0840*/  LDC.64 R2, c[0x0][0x3a0] ;  /* 0x0000e800ff027b82 */ /* 0x000e220000000a00 */
[----:B------:R-:W-:-:S04]  /*0850*/  IMAD R19, R19, UR5, R18 ;  /* 0x0000000513137c24 */ /* 0x000fc8000f8e0212 */
[----:B0-----:R-:W-:-:S05]  /*0860*/  IMAD.WIDE R2, R19, 0x4, R2 ;  /* 0x0000000413027825 */ /* 0x001fca00078e0202 */
[----:B------:R-:W-:Y:S01]  /*0870*/  STG.E desc[UR8][R2.64], R23 ;  /* 0x0000001702007986 */ /* 0x000fe2000c101908 */
[----:B------:R-:W-:Y:S05]  /*0880*/  EXIT ;  /* 0x000000000000794d */ /* 0x000fea0003800000 */
.L_x_2:
[----:B------:R-:W-:-:S00]  /*0890*/  BRA `(.L_x_2) ;  /* 0xfffffffc00fc7947 */ /* 0x000fc0000383ffff */
[----:B------:R-:W-:-:S00]  /*08a0*/  NOP ;  /* 0x0000000000007918 */ /* 0x000fc00000000000 */
        /* <DEDUP_REMOVED lines=13> */
.L_x_3:


//--------------------- .nv.shared._Z18sgemm_tiled_kerneliiiPKfS0_Pf --------------------------
	.section	.nv.shared._Z18sgemm_tiled_kerneliiiPKfS0_Pf,"aw",@nobits
	.sectionflags	@""
	.align	4
.nv.shared._Z18sgemm_tiled_kerneliiiPKfS0_Pf:
	.zero		9216


//--------------------- .nv.shared.reserved.0     --------------------------
	.section	.nv.shared.reserved.0,"aw",@nobits
	.weak		__nv_reservedSMEM_offset_0_alias
	.size		__nv_reservedSMEM_offset_0_alias, 0, 64
	.other		__nv_reservedSMEM_offset_0_alias,@"STO_CUDA_RESERVED_SHARED STV_DEFAULT"
__nv_reservedSMEM_offset_0_alias:
	.zero		0
	.zero		64


//--------------------- .nv.constant0._Z18sgemm_tiled_kerneliiiPKfS0_Pf --------------------------
	.section	.nv.constant0._Z18sgemm_tiled_kerneliiiPKfS0_Pf,"a",@progbits
	.sectionflags	@""
	.align	4
.nv.constant0._Z18sgemm_tiled_kerneliiiPKfS0_Pf:
	.zero		936


//--------------------- SYMBOLS --------------------------

	.type		.nv.reservedSmem.offset0,@object
	.size		.nv.reservedSmem.offset0,0x4
	.type		.nv.reservedSmem.cap,@object
	.size		.nv.reservedSmem.cap,0x4
